//
// Generated by NVIDIA NVVM Compiler
//
// Compiler Build ID: CL-36424714
// Cuda compilation tools, release 13.0, V13.0.88
// Based on NVVM 20.0.0
//

.version 9.0
.target sm_100
.address_size 64

	// .globl	_Z7myzswap13swap_params_t

.visible .entry _Z7myzswap13swap_params_t(
	.param .align 8 .b8 _Z7myzswap13swap_params_t_param_0[32]
)
{
	.reg .pred 	%p<2>;
	.reg .b16 	%rs<5>;
	.reg .b32 	%r<21>;
	.reg .b64 	%rd<9>;
	.reg .b64 	%fd<5>;

	ld.param.u64 	%rd2, [_Z7myzswap13swap_params_t_param_0+8];
	ld.param.u64 	%rd1, [_Z7myzswap13swap_params_t_param_0];
	ld.param.u32 	%r5, [_Z7myzswap13swap_params_t_param_0+24];
	ld.param.v2.u32 	{%r3, %r4}, [_Z7myzswap13swap_params_t_param_0+16];
	mov.u32 	%r11, %tid.x;
	mov.u32 	%r12, %ntid.x;
	mov.u32 	%r13, %ctaid.x;
	mad.lo.s32 	%r14, %r12, %r13, %r11;
	shl.b32 	%r15, %r14, 8;
	shr.s32 	%r16, %r15, 8;
	shl.b32 	%r17, %r4, 8;
	shr.s32 	%r18, %r17, 8;
	mul.lo.s32 	%r1, %r18, %r16;
	shl.b32 	%r19, %r5, 8;
	shr.s32 	%r20, %r19, 8;
	mul.lo.s32 	%r2, %r20, %r16;
	setp.ge.u32 	%p1, %r14, %r3;
	@%p1 bra 	$L__BB0_2;
	cvta.to.global.u64 	%rd3, %rd2;
	cvta.to.global.u64 	%rd4, %rd1;
	mul.wide.u32 	%rd5, %r1, 16;
	add.s64 	%rd6, %rd4, %rd5;
	mul.wide.u32 	%rd7, %r2, 16;
	add.s64 	%rd8, %rd3, %rd7;
	ld.global.v2.f64 	{%fd1, %fd2}, [%rd6];
	ld.global.v2.f64 	{%fd3, %fd4}, [%rd8];
	st.global.v2.f64 	[%rd6], {%fd3, %fd4};
	st.global.v2.f64 	[%rd8], {%fd1, %fd2};
$L__BB0_2:
	ret;

}
	// .globl	_Z9myzlaswp216zlaswp_params_t2
.visible .entry _Z9myzlaswp216zlaswp_params_t2(
	.param .align 8 .b8 _Z9myzlaswp216zlaswp_params_t2_param_0[152]
)
{
	.reg .pred 	%p<7>;
	.reg .b16 	%rs<5>;
	.reg .b32 	%r<46>;
	.reg .b64 	%rd<38>;
	.reg .b64 	%fd<21>;

	mov.b64 	%rd9, _Z9myzlaswp216zlaswp_params_t2_param_0;
	mov.u64 	%rd1, %rd9;
	mov.u32 	%r19, %tid.x;
	mov.u32 	%r20, %ntid.x;
	mov.u32 	%r21, %ctaid.x;
	shl.b32 	%r22, %r21, 8;
	shr.s32 	%r23, %r22, 8;
	mad.lo.s32 	%r1, %r23, %r20, %r19;
	ld.param.u32 	%r24, [_Z9myzlaswp216zlaswp_params_t2_param_0+8];
	setp.ge.u32 	%p1, %r1, %r24;
	@%p1 bra 	$L__BB1_8;
	ld.param.u32 	%r2, [%rd1+12];
	ld.param.u64 	%rd10, [%rd1];
	cvta.to.global.u64 	%rd11, %rd10;
	cvt.u64.u32 	%rd12, %r1;
	ld.param.v2.u32 	{%r25, %r26}, [%rd1+16];
	mul.lo.s32 	%r27, %r25, %r2;
	cvt.s64.s32 	%rd13, %r27;
	add.s64 	%rd14, %rd13, %rd12;
	shl.b64 	%rd15, %rd14, 4;
	add.s64 	%rd2, %rd11, %rd15;
	setp.lt.s32 	%p2, %r26, 1;
	@%p2 bra 	$L__BB1_8;
	ld.param.u32 	%r29, [%rd1+20];
	max.s32 	%r3, %r29, 1;
	and.b32  	%r4, %r3, 3;
	setp.lt.s32 	%p3, %r29, 4;
	mov.b32 	%r43, 0;
	@%p3 bra 	$L__BB1_5;
	and.b32  	%r43, %r3, 2147483644;
	neg.s32 	%r42, %r43;
	shl.b32 	%r7, %r2, 2;
	add.s64 	%rd36, %rd1, 24;
	mov.b32 	%r41, 0;
	mul.wide.s32 	%rd20, %r2, 16;
$L__BB1_4:
	ld.param.v4.u16 	{%rs1, %rs2, %rs3, %rs4}, [%rd36];
	cvt.s32.s16 	%r31, %rs1;
	mul.wide.s32 	%rd16, %r41, 16;
	add.s64 	%rd17, %rd2, %rd16;
	mul.lo.s32 	%r32, %r2, %r31;
	mul.wide.s32 	%rd18, %r32, 16;
	add.s64 	%rd19, %rd2, %rd18;
	ld.global.v2.f64 	{%fd1, %fd2}, [%rd17];
	ld.global.v2.f64 	{%fd3, %fd4}, [%rd19];
	st.global.v2.f64 	[%rd17], {%fd3, %fd4};
	st.global.v2.f64 	[%rd19], {%fd1, %fd2};
	cvt.s32.s16 	%r33, %rs2;
	add.s64 	%rd21, %rd17, %rd20;
	mul.lo.s32 	%r34, %r2, %r33;
	mul.wide.s32 	%rd22, %r34, 16;
	add.s64 	%rd23, %rd2, %rd22;
	ld.global.v2.f64 	{%fd5, %fd6}, [%rd21];
	ld.global.v2.f64 	{%fd7, %fd8}, [%rd23];
	st.global.v2.f64 	[%rd21], {%fd7, %fd8};
	st.global.v2.f64 	[%rd23], {%fd5, %fd6};
	cvt.s32.s16 	%r35, %rs3;
	add.s64 	%rd24, %rd21, %rd20;
	mul.lo.s32 	%r36, %r2, %r35;
	mul.wide.s32 	%rd25, %r36, 16;
	add.s64 	%rd26, %rd2, %rd25;
	ld.global.v2.f64 	{%fd9, %fd10}, [%rd24];
	ld.global.v2.f64 	{%fd11, %fd12}, [%rd26];
	st.global.v2.f64 	[%rd24], {%fd11, %fd12};
	st.global.v2.f64 	[%rd26], {%fd9, %fd10};
	cvt.s32.s16 	%r37, %rs4;
	add.s64 	%rd27, %rd24, %rd20;
	mul.lo.s32 	%r38, %r2, %r37;
	mul.wide.s32 	%rd28, %r38, 16;
	add.s64 	%rd29, %rd2, %rd28;
	ld.global.v2.f64 	{%fd13, %fd14}, [%rd27];
	ld.global.v2.f64 	{%fd15, %fd16}, [%rd29];
	st.global.v2.f64 	[%rd27], {%fd15, %fd16};
	st.global.v2.f64 	[%rd29], {%fd13, %fd14};
	add.s32 	%r42, %r42, 4;
	add.s32 	%r41, %r41, %r7;
	add.s64 	%rd36, %rd36, 8;
	setp.ne.s32 	%p4, %r42, 0;
	@%p4 bra 	$L__BB1_4;
$L__BB1_5:
	setp.eq.s32 	%p5, %r4, 0;
	@%p5 bra 	$L__BB1_8;
	mul.lo.s32 	%r45, %r43, %r2;
	mul.wide.u32 	%rd30, %r43, 2;
	add.s64 	%rd31, %rd30, %rd1;
	add.s64 	%rd37, %rd31, 24;
	neg.s32 	%r44, %r4;
$L__BB1_7:
	.pragma "nounroll";
	ld.param.s16 	%r39, [%rd37];
	mul.wide.s32 	%rd32, %r45, 16;
	add.s64 	%rd33, %rd2, %rd32;
	mul.lo.s32 	%r40, %r2, %r39;
	mul.wide.s32 	%rd34, %r40, 16;
	add.s64 	%rd35, %rd2, %rd34;
	ld.global.v2.f64 	{%fd17, %fd18}, [%rd33];
	ld.global.v2.f64 	{%fd19, %fd20}, [%rd35];
	st.global.v2.f64 	[%rd33], {%fd19, %fd20};
	st.global.v2.f64 	[%rd35], {%fd17, %fd18};
	add.s32 	%r45, %r45, %r2;
	add.s64 	%rd37, %rd37, 2;
	add.s32 	%r44, %r44, 1;
	setp.ne.s32 	%p6, %r44, 0;
	@%p6 bra 	$L__BB1_7;
$L__BB1_8:
	ret;

}


// ===== COMPILED SASS (sm_100) =====

	.target	sm_100

	.elftype	@"ET_EXEC"


//--------------------- .note.nv.tkinfo           --------------------------
	.section	.note.nv.tkinfo,"",@"SHT_NOTE"
	.sectionflags	@"SHF_NOTE_NV_TKINFO"
	.tkinfo
        /*0018*/ 	.word	0x00000002
        /*0030*/ 	.string	""
        /*0030*/ 	.string	"ptxas"
        /*0030*/ 	.string	"Cuda compilation tools, release 13.0, V13.0.88"
        /*0030*/ 	.string	"Build cuda_13.0.r13.0/compiler.36424714_0"
        /*0030*/ 	.string	"-arch sm_100 -m 64 "



//--------------------- .note.nv.cuinfo           --------------------------
	.section	.note.nv.cuinfo,"",@"SHT_NOTE"
	.sectionflags	@"SHF_NOTE_NV_CUINFO"
        /*0018*/ 	.short	0x0002
        /*001a*/ 	.short	0x0064
        /*001c*/ 	.short	0x0082
	.zero		2


//--------------------- .nv.info                  --------------------------
	.section	.nv.info,"",@"SHT_CUDA_INFO"
	.align	4


	//----- nvinfo : EIATTR_REGCOUNT
	.align		4
        /*0000*/ 	.byte	0x04, 0x2f
        /*0002*/ 	.short	(.L_1 - .L_0)
	.align		4
.L_0:
        /*0004*/ 	.word	index@(_Z7myzswap13swap_params_t)
        /*0008*/ 	.word	0x00000012


	//----- nvinfo : EIATTR_FRAME_SIZE
	.align		4
.L_1:
        /*000c*/ 	.byte	0x04, 0x11
        /*000e*/ 	.short	(.L_3 - .L_2)
	.align		4
.L_2:
        /*0010*/ 	.word	index@(_Z7myzswap13swap_params_t)
        /*0014*/ 	.word	0x00000000


	//----- nvinfo : EIATTR_REGCOUNT
	.align		4
.L_3:
        /*0018*/ 	.byte	0x04, 0x2f
        /*001a*/ 	.short	(.L_5 - .L_4)
	.align		4
.L_4:
        /*001c*/ 	.word	index@(_Z9myzlaswp216zlaswp_params_t2)
        /*0020*/ 	.word	0x0000001e


	//----- nvinfo : EIATTR_FRAME_SIZE
	.align		4
.L_5:
        /*0024*/ 	.byte	0x04, 0x11
        /*0026*/ 	.short	(.L_7 - .L_6)
	.align		4
.L_6:
        /*0028*/ 	.word	index@(_Z9myzlaswp216zlaswp_params_t2)
        /*002c*/ 	.word	0x00000000


	//----- nvinfo : EIATTR_MIN_STACK_SIZE
	.align		4
.L_7:
        /*0030*/ 	.byte	0x04, 0x12
        /*0032*/ 	.short	(.L_9 - .L_8)
	.align		4
.L_8:
        /*0034*/ 	.word	index@(_Z9myzlaswp216zlaswp_params_t2)
        /*0038*/ 	.word	0x00000000


	//----- nvinfo : EIATTR_MIN_STACK_SIZE
	.align		4
.L_9:
        /*003c*/ 	.byte	0x04, 0x12
        /*003e*/ 	.short	(.L_11 - .L_10)
	.align		4
.L_10:
        /*0040*/ 	.word	index@(_Z7myzswap13swap_params_t)
        /*0044*/ 	.word	0x00000000
.L_11:


//--------------------- .nv.compat                --------------------------
	.section	.nv.compat,"",@"SHT_CUDA_COMPAT_INFO"
	.align	4
        /*0000*/ 	.byte	0x02, 0x09, 0x00, 0x00, 0x02, 0x02, 0x01, 0x00, 0x02, 0x05, 0x05, 0x00, 0x03, 0x07, 0x01, 0x01
        /*0010*/ 	.byte	0x02, 0x03, 0x00, 0x00, 0x02, 0x06, 0x01, 0x00, 0x04, 0x0b, 0x08, 0x00, 0x09, 0x00, 0x00, 0x00
        /*0020*/ 	.byte	0x00, 0x00, 0x00, 0x00


//--------------------- .nv.info._Z9myzlaswp216zlaswp_params_t2 --------------------------
	.section	.nv.info._Z9myzlaswp216zlaswp_params_t2,"",@"SHT_CUDA_INFO"
	.sectionflags	@""
	.align	4


	//----- nvinfo : EIATTR_CUDA_API_VERSION
	.align		4
        /*0000*/ 	.byte	0x04, 0x37
        /*0002*/ 	.short	(.L_13 - .L_12)
.L_12:
        /*0004*/ 	.word	0x00000082


	//----- nvinfo : EIATTR_KPARAM_INFO
	.align		4
.L_13:
        /*0008*/ 	.byte	0x04, 0x17
        /*000a*/ 	.short	(.L_15 - .L_14)
.L_14:
        /*000c*/ 	.word	0x00000000
        /*0010*/ 	.short	0x0000
        /*0012*/ 	.short	0x0000
        /*0014*/ 	.byte	0x00, 0xf0, 0x61, 0x02


	//----- nvinfo : EIATTR_SPARSE_MMA_MASK
	.align		4
.L_15:
        /*0018*/ 	.byte	0x03, 0x50
        /*001a*/ 	.short	0x0000


	//----- nvinfo : EIATTR_MAXREG_COUNT
	.align		4
        /*001c*/ 	.byte	0x03, 0x1b
        /*001e*/ 	.short	0x00ff


	//----- nvinfo : EIATTR_MERCURY_ISA_VERSION
	.align		4
        /*0020*/ 	.byte	0x03, 0x5f
        /*0022*/ 	.short	0x0101


	//----- nvinfo : EIATTR_VRC_CTA_INIT_COUNT
	.align		4
        /*0024*/ 	.byte	0x02, 0x4a
	.zero		1
	.zero		1


	//----- nvinfo : EIATTR_EXIT_INSTR_OFFSETS
	.align		4
        /*0028*/ 	.byte	0x04, 0x1c
        /*002a*/ 	.short	(.L_17 - .L_16)


	//   ....[0]....
.L_16:
        /*002c*/ 	.word	0x00000090


	//   ....[1]....
        /*0030*/ 	.word	0x00000130


	//   ....[2]....
        /*0034*/ 	.word	0x000012b0


	//   ....[3]....
        /*0038*/ 	.word	0x000013d0


	//----- nvinfo : EIATTR_CBANK_PARAM_SIZE
	.align		4
.L_17:
        /*003c*/ 	.byte	0x03, 0x19
        /*003e*/ 	.short	0x0098


	//----- nvinfo : EIATTR_PARAM_CBANK
	.align		4
        /*0040*/ 	.byte	0x04, 0x0a
        /*0042*/ 	.short	(.L_19 - .L_18)
	.align		4
.L_18:
        /*0044*/ 	.word	index@(.nv.constant0._Z9myzlaswp216zlaswp_params_t2)
        /*0048*/ 	.short	0x0380
        /*004a*/ 	.short	0x0098


	//----- nvinfo : EIATTR_SW_WAR
	.align		4
.L_19:
        /*004c*/ 	.byte	0x04, 0x36
        /*004e*/ 	.short	(.L_21 - .L_20)
.L_20:
        /*0050*/ 	.word	0x00000008
.L_21:


//--------------------- .nv.info._Z7myzswap13swap_params_t --------------------------
	.section	.nv.info._Z7myzswap13swap_params_t,"",@"SHT_CUDA_INFO"
	.sectionflags	@""
	.align	4


	//----- nvinfo : EIATTR_CUDA_API_VERSION
	.align		4
        /*0000*/ 	.byte	0x04, 0x37
        /*0002*/ 	.short	(.L_23 - .L_22)
.L_22:
        /*0004*/ 	.word	0x00000082


	//----- nvinfo : EIATTR_KPARAM_INFO
	.align		4
.L_23:
        /*0008*/ 	.byte	0x04, 0x17
        /*000a*/ 	.short	(.L_25 - .L_24)
.L_24:
        /*000c*/ 	.word	0x00000000
        /*0010*/ 	.short	0x0000
        /*0012*/ 	.short	0x0000
        /*0014*/ 	.byte	0x00, 0xf0, 0x81, 0x00


	//----- nvinfo : EIATTR_SPARSE_MMA_MASK
	.align		4
.L_25:
        /*0018*/ 	.byte	0x03, 0x50
        /*001a*/ 	.short	0x0000


	//----- nvinfo : EIATTR_MAXREG_COUNT
	.align		4
        /*001c*/ 	.byte	0x03, 0x1b
        /*001e*/ 	.short	0x00ff


	//----- nvinfo : EIATTR_MERCURY_ISA_VERSION
	.align		4
        /*0020*/ 	.byte	0x03, 0x5f
        /*0022*/ 	.short	0x0101


	//----- nvinfo : EIATTR_VRC_CTA_INIT_COUNT
	.align		4
        /*0024*/ 	.byte	0x02, 0x4a
	.zero		1
	.zero		1


	//----- nvinfo : EIATTR_EXIT_INSTR_OFFSETS
	.align		4
        /*0028*/ 	.byte	0x04, 0x1c
        /*002a*/ 	.short	(.L_27 - .L_26)


	//   ....[0]....
.L_26:
        /*002c*/ 	.word	0x00000100


	//   ....[1]....
        /*0030*/ 	.word	0x000001a0


	//----- nvinfo : EIATTR_CBANK_PARAM_SIZE
	.align		4
.L_27:
        /*0034*/ 	.byte	0x03, 0x19
        /*0036*/ 	.short	0x0020


	//----- nvinfo : EIATTR_PARAM_CBANK
	.align		4
        /*0038*/ 	.byte	0x04, 0x0a
        /*003a*/ 	.short	(.L_29 - .L_28)
	.align		4
.L_28:
        /*003c*/ 	.word	index@(.nv.constant0._Z7myzswap13swap_params_t)
        /*0040*/ 	.short	0x0380
        /*0042*/ 	.short	0x0020


	//----- nvinfo : EIATTR_SW_WAR
	.align		4
.L_29:
        /*0044*/ 	.byte	0x04, 0x36
        /*0046*/ 	.short	(.L_31 - .L_30)
.L_30:
        /*0048*/ 	.word	0x00000008
.L_31:


//--------------------- .nv.callgraph             --------------------------
	.section	.nv.callgraph,"",@"SHT_CUDA_CALLGRAPH"
	.align	4
	.sectionentsize	8
	.align		4
        /*0000*/ 	.word	0x00000000
	.align		4
        /*0004*/ 	.word	0xffffffff
	.align		4
        /*0008*/ 	.word	0x00000000
	.align		4
        /*000c*/ 	.word	0xfffffffe
	.align		4
        /*0010*/ 	.word	0x00000000
	.align		4
        /*0014*/ 	.word	0xfffffffd
	.align		4
        /*0018*/ 	.word	0x00000000
	.align		4
        /*001c*/ 	.word	0xfffffffc


//--------------------- .text._Z9myzlaswp216zlaswp_params_t2 --------------------------
	.section	.text._Z9myzlaswp216zlaswp_params_t2,"ax",@progbits
	.align	128
        .global         _Z9myzlaswp216zlaswp_params_t2
        .type           _Z9myzlaswp216zlaswp_params_t2,@function
        .size           _Z9myzlaswp216zlaswp_params_t2,(.L_x_8 - _Z9myzlaswp216zlaswp_params_t2)
        .other          _Z9myzlaswp216zlaswp_params_t2,@"STO_CUDA_ENTRY STV_DEFAULT"
_Z9myzlaswp216zlaswp_params_t2:
.text._Z9myzlaswp216zlaswp_params_t2:
[----:B------:R-:W-:Y:S01]  /*0000*/  LDC R1, c[0x0][0x37c] ;  /* 0x0000df00ff017b82 */ /* 0x000fe20000000800 */
[----:B------:R-:W0:Y:S01]  /*0010*/  S2R R0, SR_CTAID.X ;  /* 0x0000000000007919 */ /* 0x000e220000002500 */
[----:B------:R-:W1:Y:S01]  /*0020*/  LDCU UR4, c[0x0][0x360] ;  /* 0x00006c00ff0477ac */ /* 0x000e620008000800 */
[----:B------:R-:W1:Y:S01]  /*0030*/  S2R R3, SR_TID.X ;  /* 0x0000000000037919 */ /* 0x000e620000002100 */
[----:B------:R-:W2:Y:S01]  /*0040*/  LDCU UR5, c[0x0][0x388] ;  /* 0x00007100ff0577ac */ /* 0x000ea20008000800 */
[----:B0-----:R-:W-:-:S04]  /*0050*/  SHF.L.U32 R0, R0, 0x8, RZ ;  /* 0x0000000800007819 */ /* 0x001fc800000006ff */
[----:B------:R-:W-:-:S05]  /*0060*/  SHF.R.S32.HI R0, RZ, 0x8, R0 ;  /* 0x00000008ff007819 */ /* 0x000fca0000011400 */
[----:B-1----:R-:W-:-:S05]  /*0070*/  IMAD R2, R0, UR4, R3 ;  /* 0x0000000400027c24 */ /* 0x002fca000f8e0203 */
[----:B--2---:R-:W-:-:S13]  /*0080*/  ISETP.GE.U32.AND P0, PT, R2, UR5, PT ;  /* 0x0000000502007c0c */ /* 0x004fda000bf06070 */
[----:B------:R-:W-:Y:S05]  /*0090*/  @P0 EXIT ;  /* 0x000000000000094d */ /* 0x000fea0003800000 */
[----:B------:R-:W0:Y:S01]  /*00a0*/  LDC R0, c[0x0][0x38c] ;  /* 0x0000e300ff007b82 */ /* 0x000e220000000800 */
[----:B------:R-:W1:Y:S07]  /*00b0*/  LDCU.64 UR4, c[0x0][0x380] ;  /* 0x00007000ff0477ac */ /* 0x000e6e0008000a00 */
[----:B------:R-:W0:Y:S02]  /*00c0*/  LDC.64 R4, c[0x0][0x390] ;  /* 0x0000e400ff047b82 */ /* 0x000e240000000a00 */
[----:B0-----:R-:W-:Y:S01]  /*00d0*/  IMAD R3, R4, R0, RZ ;  /* 0x0000000004037224 */ /* 0x001fe200078e02ff */
[----:B------:R-:W-:-:S04]  /*00e0*/  ISETP.GE.AND P0, PT, R5, 0x1, PT ;  /* 0x000000010500780c */ /* 0x000fc80003f06270 */
[----:B------:R-:W-:-:S04]  /*00f0*/  IADD3 R2, P1, PT, R2, R3, RZ ;  /* 0x0000000302027210 */ /* 0x000fc80007f3e0ff */
[----:B------:R-:W-:Y:S02]  /*0100*/  LEA.HI.X.SX32 R3, R3, RZ, 0x1, P1 ;  /* 0x000000ff03037211 */ /* 0x000fe400008f0eff */
[----:B-1----:R-:W-:-:S04]  /*0110*/  LEA R16, P1, R2, UR4, 0x4 ;  /* 0x0000000402107c11 */ /* 0x002fc8000f8220ff */
[----:B------:R-:W-:Y:S01]  /*0120*/  LEA.HI.X R17, R2, UR5, R3, 0x4, P1 ;  /* 0x0000000502117c11 */ /* 0x000fe200088f2403 */
[----:B------:R-:W-:Y:S08]  /*0130*/  @!P0 EXIT ;  /* 0x000000000000894d */ /* 0x000ff00003800000 */
[C---:B------:R-:W-:Y:S01]  /*0140*/  ISETP.GE.AND P0, PT, R5.reuse, 0x4, PT ;  /* 0x000000040500780c */ /* 0x040fe20003f06270 */
[----:B------:R-:W0:Y:S01]  /*0150*/  LDCU.64 UR4, c[0x0][0x358] ;  /* 0x00006b00ff0477ac */ /* 0x000e220008000a00 */
[----:B------:R-:W-:Y:S01]  /*0160*/  VIMNMX R3, PT, PT, R5, 0x1, !PT ;  /* 0x0000000105037848 */ /* 0x000fe20007fe0100 */
[----:B------:R-:W-:-:S03]  /*0170*/  HFMA2 R2, -RZ, RZ, 0, 0 ;  /* 0x00000000ff027431 */ /* 0x000fc600000001ff */
[----:B------:R-:W-:-:S07]  /*0180*/  LOP3.LUT R6, R3, 0x3, RZ, 0xc0, !PT ;  /* 0x0000000303067812 */ /* 0x000fce00078ec0ff */
[----:B------:R-:W-:Y:S05]  /*0190*/  @!P0 BRA `(.L_x_0) ;  /* 0x0000001000408947 */ /* 0x000fea0003800000 */
[----:B------:R-:W-:Y:S01]  /*01a0*/  LOP3.LUT R2, R3, 0x7ffffffc, RZ, 0xc0, !PT ;  /* 0x7ffffffc03027812 */ /* 0x000fe200078ec0ff */
[----:B------:R-:W-:Y:S01]  /*01b0*/  UMOV UR6, 0x18 ;  /* 0x0000001800067882 */ /* 0x000fe20000000000 */
[----:B------:R-:W-:Y:S02]  /*01c0*/  MOV R7, RZ ;  /* 0x000000ff00077202 */ /* 0x000fe40000000f00 */
[----:B------:R-:W-:-:S04]  /*01d0*/  IADD3 R3, PT, PT, -R2, RZ, RZ ;  /* 0x000000ff02037210 */ /* 0x000fc80007ffe1ff */
[----:B------:R-:W-:-:S13]  /*01e0*/  ISETP.GE.AND P0, PT, R3, RZ, PT ;  /* 0x000000ff0300720c */ /* 0x000fda0003f06270 */
[----:B------:R-:W-:Y:S05]  /*01f0*/  @P0 BRA `(.L_x_1) ;  /* 0x0000000c008c0947 */ /* 0x000fea0003800000 */
[----:B------:R-:W-:Y:S02]  /*0200*/  IADD3 R4, PT, PT, -R3, RZ, RZ ;  /* 0x000000ff03047210 */ /* 0x000fe40007ffe1ff */
[----:B------:R-:W-:Y:S02]  /*0210*/  PLOP3.LUT P0, PT, PT, PT, PT, 0x80, 0x8 ;  /* 0x000000000008781c */ /* 0x000fe40003f0f070 */
[----:B------:R-:W-:-:S13]  /*0220*/  ISETP.GT.AND P1, PT, R4, 0xc, PT ;  /* 0x0000000c0400780c */ /* 0x000fda0003f24270 */
[----:B------:R-:W-:Y:S05]  /*0230*/  @!P1 BRA `(.L_x_2) ;  /* 0x0000000800449947 */ /* 0x000fea0003800000 */
[----:B------:R-:W-:-:S13]  /*0240*/  PLOP3.LUT P0, PT, PT, PT, PT, 0x8, 0x80 ;  /* 0x000000000080781c */ /* 0x000fda0003f0e170 */
.L_x_3:
[----:B-1----:R-:W-:Y:S01]  /*0250*/  MOV R4, UR6 ;  /* 0x0000000600047c02 */ /* 0x002fe20008000f00 */
[----:B------:R-:W-:-:S05]  /*0260*/  IMAD.WIDE R26, R7, 0x10, R16 ;  /* 0x00000010071a7825 */ /* 0x000fca00078e0210 */
[----:B------:R-:W1:Y:S01]  /*0270*/  LDC.64 R4, c[0x0][R4+0x380] ;  /* 0x0000e00004047b82 */ /* 0x000e620000000a00 */
[----:B0-----:R-:W2:Y:S01]  /*0280*/  LDG.E.128 R12, desc[UR4][R26.64] ;  /* 0x000000041a0c7981 */ /* 0x001ea2000c1e1d00 */
[----:B-1----:R-:W-:-:S05]  /*0290*/  PRMT R9, R4, 0x9910, RZ ;  /* 0x0000991004097816 */ /* 0x002fca00000000ff */
[----:B------:R-:W-:-:S04]  /*02a0*/  IMAD R9, R9, R0, RZ ;  /* 0x0000000009097224 */ /* 0x000fc800078e02ff */
[----:B------:R-:W-:-:S05]  /*02b0*/  IMAD.WIDE R22, R9, 0x10, R16 ;  /* 0x0000001009167825 */ /* 0x000fca00078e0210 */
[----:B------:R-:W3:Y:S01]  /*02c0*/  LDG.E.128 R8, desc[UR4][R22.64] ;  /* 0x0000000416087981 */ /* 0x000ee2000c1e1d00 */
[----:B------:R-:W-:-:S05]  /*02d0*/  PRMT R19, R4, 0xbb32, RZ ;  /* 0x0000bb3204137816 */ /* 0x000fca00000000ff */
[----:B------:R-:W-:Y:S02]  /*02e0*/  IMAD R19, R19, R0, RZ ;  /* 0x0000000013137224 */ /* 0x000fe400078e02ff */
[----:B------:R-:W-:-:S04]  /*02f0*/  IMAD.WIDE R20, R0, 0x10, R26 ;  /* 0x0000001000147825 */ /* 0x000fc800078e021a */
[----:B------:R-:W-:Y:S01]  /*0300*/  IMAD.WIDE R18, R19, 0x10, R16 ;  /* 0x0000001013127825 */ /* 0x000fe200078e0210 */
[----:B---3--:R0:W-:Y:S04]  /*0310*/  STG.E.128 desc[UR4][R26.64], R8 ;  /* 0x000000081a007986 */ /* 0x0081e8000c101d04 */
[----:B--2---:R1:W-:Y:S04]  /*0320*/  STG.E.128 desc[UR4][R22.64], R12 ;  /* 0x0000000c16007986 */ /* 0x0043e8000c101d04 */
[----:B0-----:R-:W2:Y:S04]  /*0330*/  LDG.E.128 R8, desc[UR4][R18.64] ;  /* 0x0000000412087981 */ /* 0x001ea8000c1e1d00 */
[----:B-1----:R-:W3:Y:S01]  /*0340*/  LDG.E.128 R12, desc[UR4][R20.64] ;  /* 0x00000004140c7981 */ /* 0x002ee2000c1e1d00 */
[----:B------:R-:W-:-:S05]  /*0350*/  PRMT R25, R5, 0x9910, RZ ;  /* 0x0000991005197816 */ /* 0x000fca00000000ff */
[----:B------:R-:W-:-:S04]  /*0360*/  IMAD R25, R25, R0, RZ ;  /* 0x0000000019197224 */ /* 0x000fc800078e02ff */
[----:B------:R-:W-:-:S04]  /*0370*/  IMAD.WIDE R22, R25, 0x10, R16 ;  /* 0x0000001019167825 */ /* 0x000fc800078e0210 */
[----:B------:R-:W-:Y:S01]  /*0380*/  IMAD.WIDE R24, R0, 0x10, R20 ;  /* 0x0000001000187825 */ /* 0x000fe200078e0214 */
[----:B--2---:R0:W-:Y:S04]  /*0390*/  STG.E.128 desc[UR4][R20.64], R8 ;  /* 0x0000000814007986 */ /* 0x0041e8000c101d04 */
[----:B---3--:R1:W-:Y:S04]  /*03a0*/  STG.E.128 desc[UR4][R18.64], R12 ;  /* 0x0000000c12007986 */ /* 0x0083e8000c101d04 */
[----:B0-----:R-:W2:Y:S04]  /*03b0*/  LDG.E.128 R8, desc[UR4][R22.64] ;  /* 0x0000000416087981 */ /* 0x001ea8000c1e1d00 */
[----:B-1----:R-:W3:Y:S01]  /*03c0*/  LDG.E.128 R12, desc[UR4][R24.64] ;  /* 0x00000004180c7981 */ /* 0x002ee2000c1e1d00 */
[----:B------:R-:W-:-:S05]  /*03d0*/  PRMT R5, R5, 0xbb32, RZ ;  /* 0x0000bb3205057816 */ /* 0x000fca00000000ff */
[----:B------:R-:W-:Y:S02]  /*03e0*/  IMAD R5, R5, R0, RZ ;  /* 0x0000000005057224 */ /* 0x000fe400078e02ff */
[----:B------:R-:W-:-:S04]  /*03f0*/  IMAD.WIDE R20, R0, 0x10, R24 ;  /* 0x0000001000147825 */ /* 0x000fc800078e0218 */
[----:B------:R-:W-:Y:S01]  /*0400*/  IMAD.WIDE R18, R5, 0x10, R16 ;  /* 0x0000001005127825 */ /* 0x000fe200078e0210 */
[----:B------:R-:W-:-:S06]  /*0410*/  MOV R4, UR6 ;  /* 0x0000000600047c02 */ /* 0x000fcc0008000f00 */
[----:B------:R-:W0:Y:S01]  /*0420*/  LDC.64 R4, c[0x0][R4+0x388] ;  /* 0x0000e20004047b82 */ /* 0x000e220000000a00 */
[----:B--2---:R1:W-:Y:S04]  /*0430*/  STG.E.128 desc[UR4][R24.64], R8 ;  /* 0x0000000818007986 */ /* 0x0043e8000c101d04 */
[----:B---3--:R2:W-:Y:S04]  /*0440*/  STG.E.128 desc[UR4][R22.64], R12 ;  /* 0x0000000c16007986 */ /* 0x0085e8000c101d04 */
[----:B-1----:R-:W3:Y:S04]  /*0450*/  LDG.E.128 R8, desc[UR4][R18.64] ;  /* 0x0000000412087981 */ /* 0x002ee8000c1e1d00 */
[----:B--2---:R-:W2:Y:S01]  /*0460*/  LDG.E.128 R12, desc[UR4][R20.64] ;  /* 0x00000004140c7981 */ /* 0x004ea2000c1e1d00 */
[----:B0-----:R-:W-:-:S02]  /*0470*/  PRMT R27, R4, 0x9910, RZ ;  /* 0x00009910041b7816 */ /* 0x001fc400000000ff */
[----:B------:R-:W-:-:S03]  /*0480*/  LEA R7, R0, R7, 0x2 ;  /* 0x0000000700077211 */ /* 0x000fc600078e10ff */
        /* <DEDUP_REMOVED lines=8> */
[----:B------:R-:W-:Y:S02]  /*0510*/  IMAD R27, R27, R0, RZ ;  /* 0x000000001b1b7224 */ /* 0x000fe400078e02ff */
        /* <DEDUP_REMOVED lines=92> */
[----:B------:R-:W-:-:S04]  /*0ae0*/  IADD3 R3, PT, PT, R3, 0x10, RZ ;  /* 0x0000001003037810 */ /* 0x000fc80007ffe0ff */
[----:B------:R-:W-:Y:S01]  /*0af0*/  ISETP.GE.AND P1, PT, R3, -0xc, PT ;  /* 0xfffffff40300780c */ /* 0x000fe20003f26270 */
[----:B------:R-:W-:Y:S01]  /*0b00*/  UIADD3 UR6, UPT, UPT, UR6, 0x20, URZ ;  /* 0x0000002006067890 */ /* 0x000fe2000fffe0ff */
[----:B------:R-:W-:Y:S01]  /*0b10*/  LEA R7, R0, R7, 0x2 ;  /* 0x0000000700077211 */ /* 0x000fe200078e10ff */
[----:B--2---:R1:W-:Y:S04]  /*0b20*/  STG.E.128 desc[UR4][R18.64], R8 ;  /* 0x0000000812007986 */ /* 0x0043e8000c101d04 */
[----:B---3--:R1:W-:Y:S06]  /*0b30*/  STG.E.128 desc[UR4][R4.64], R12 ;  /* 0x0000000c04007986 */ /* 0x0083ec000c101d04 */
[----:B------:R-:W-:Y:S05]  /*0b40*/  @!P1 BRA `(.L_x_3) ;  /* 0xfffffff400c09947 */ /* 0x000fea000383ffff */
.L_x_2:
[----:B-1----:R-:W-:-:S04]  /*0b50*/  IADD3 R4, PT, PT, -R3, RZ, RZ ;  /* 0x000000ff03047210 */ /* 0x002fc80007ffe1ff */
[----:B------:R-:W-:-:S13]  /*0b60*/  ISETP.GT.AND P1, PT, R4, 0x4, PT ;  /* 0x000000040400780c */ /* 0x000fda0003f24270 */
[----:B------:R-:W-:Y:S05]  /*0b70*/  @!P1 BRA `(.L_x_4) ;  /* 0x0000000400249947 */ /* 0x000fea0003800000 */
[----:B------:R-:W-:Y:S01]  /*0b80*/  MOV R4, UR6 ;  /* 0x0000000600047c02 */ /* 0x000fe20008000f00 */
        /* <DEDUP_REMOVED lines=66> */
[----:B------:R-:W-:-:S02]  /*0fb0*/  PLOP3.LUT P0, PT, PT, PT, PT, 0x8, 0x80 ;  /* 0x000000000080781c */ /* 0x000fc40003f0e170 */
[----:B------:R-:W-:Y:S02]  /*0fc0*/  IADD3 R3, PT, PT, R3, 0x8, RZ ;  /* 0x0000000803037810 */ /* 0x000fe40007ffe0ff */
[----:B------:R-:W-:Y:S01]  /*0fd0*/  LEA R7, R0, R7, 0x2 ;  /* 0x0000000700077211 */ /* 0x000fe200078e10ff */
[----:B------:R-:W-:Y:S01]  /*0fe0*/  UIADD3 UR6, UPT, UPT, UR6, 0x10, URZ ;  /* 0x0000001006067890 */ /* 0x000fe2000fffe0ff */
[----:B--2---:R1:W-:Y:S04]  /*0ff0*/  STG.E.128 desc[UR4][R18.64], R8 ;  /* 0x0000000812007986 */ /* 0x0043e8000c101d04 */
[----:B---3--:R1:W-:Y:S07]  /*1000*/  STG.E.128 desc[UR4][R4.64], R12 ;  /* 0x0000000c04007986 */ /* 0x0083ee000c101d04 */
.L_x_4:
[----:B------:R-:W-:-:S13]  /*1010*/  ISETP.NE.OR P0, PT, R3, RZ, P0 ;  /* 0x000000ff0300720c */ /* 0x000fda0000705670 */
[----:B------:R-:W-:Y:S05]  /*1020*/  @!P0 BRA `(.L_x_0) ;  /* 0x00000000009c8947 */ /* 0x000fea0003800000 */
.L_x_1:
[----:B-12---:R-:W-:Y:S01]  /*1030*/  MOV R4, UR6 ;  /* 0x0000000600047c02 */ /* 0x006fe20008000f00 */
        /* <DEDUP_REMOVED lines=32> */
[----:B------:R-:W-:Y:S01]  /*1240*/  ISETP.NE.AND P0, PT, R3, RZ, PT ;  /* 0x000000ff0300720c */ /* 0x000fe20003f05270 */
[----:B------:R-:W-:Y:S01]  /*1250*/  UIADD3 UR6, UPT, UPT, UR6, 0x8, URZ ;  /* 0x0000000806067890 */ /* 0x000fe2000fffe0ff */
[----:B------:R-:W-:Y:S01]  /*1260*/  LEA R7, R0, R7, 0x2 ;  /* 0x0000000700077211 */ /* 0x000fe200078e10ff */
[----:B--2---:R2:W-:Y:S04]  /*1270*/  STG.E.128 desc[UR4][R22.64], R8 ;  /* 0x0000000816007986 */ /* 0x0045e8000c101d04 */
[----:B---3--:R2:W-:Y:S06]  /*1280*/  STG.E.128 desc[UR4][R4.64], R12 ;  /* 0x0000000c04007986 */ /* 0x0085ec000c101d04 */
[----:B------:R-:W-:Y:S05]  /*1290*/  @P0 BRA `(.L_x_1) ;  /* 0xfffffffc00640947 */ /* 0x000fea000383ffff */
.L_x_0:
[----:B------:R-:W-:-:S13]  /*12a0*/  ISETP.NE.AND P0, PT, R6, RZ, PT ;  /* 0x000000ff0600720c */ /* 0x000fda0003f05270 */
[----:B0-----:R-:W-:Y:S05]  /*12b0*/  @!P0 EXIT ;  /* 0x000000000000894d */ /* 0x001fea0003800000 */
[----:B------:R-:W-:Y:S01]  /*12c0*/  HFMA2 R3, -RZ, RZ, 0, 1.430511474609375e-06 ;  /* 0x00000018ff037431 */ /* 0x000fe200000001ff */
[----:B-12---:R-:W-:Y:S01]  /*12d0*/  IADD3 R14, PT, PT, -R6, RZ, RZ ;  /* 0x000000ff060e7210 */ /* 0x006fe20007ffe1ff */
[----:B------:R-:W-:-:S03]  /*12e0*/  IMAD R15, R2, R0, RZ ;  /* 0x00000000020f7224 */ /* 0x000fc600078e02ff */
[----:B------:R-:W-:-:S07]  /*12f0*/  LEA R18, R2, R3, 0x1 ;  /* 0x0000000302127211 */ /* 0x000fce00078e08ff */
.L_x_5:
[----:B0-----:R-:W0:Y:S02]  /*1300*/  LDC.S16 R3, c[0x0][R18+0x380] ;  /* 0x0000e00012037b82 */ /* 0x001e240000000600 */
[----:B0-----:R-:W-:-:S04]  /*1310*/  IMAD R3, R3, R0, RZ ;  /* 0x0000000003037224 */ /* 0x001fc800078e02ff */
[----:B------:R-:W-:-:S04]  /*1320*/  IMAD.WIDE R12, R3, 0x10, R16 ;  /* 0x00000010030c7825 */ /* 0x000fc800078e0210 */
[C---:B------:R-:W-:Y:S01]  /*1330*/  IMAD.WIDE R2, R15.reuse, 0x10, R16 ;  /* 0x000000100f027825 */ /* 0x040fe200078e0210 */
[----:B------:R-:W2:Y:S04]  /*1340*/  LDG.E.128 R4, desc[UR4][R12.64] ;  /* 0x000000040c047981 */ /* 0x000ea8000c1e1d00 */
[----:B------:R-:W3:Y:S01]  /*1350*/  LDG.E.128 R8, desc[UR4][R2.64] ;  /* 0x0000000402087981 */ /* 0x000ee2000c1e1d00 */
[----:B------:R-:W-:Y:S02]  /*1360*/  IADD3 R14, PT, PT, R14, 0x1, RZ ;  /* 0x000000010e0e7810 */ /* 0x000fe40007ffe0ff */
[----:B------:R-:W-:Y:S02]  /*1370*/  IADD3 R15, PT, PT, R15, R0, RZ ;  /* 0x000000000f0f7210 */ /* 0x000fe40007ffe0ff */
[----:B------:R-:W-:-:S02]  /*1380*/  ISETP.NE.AND P0, PT, R14, RZ, PT ;  /* 0x000000ff0e00720c */ /* 0x000fc40003f05270 */
[----:B------:R-:W-:Y:S01]  /*1390*/  IADD3 R18, PT, PT, R18, 0x2, RZ ;  /* 0x0000000212127810 */ /* 0x000fe20007ffe0ff */
[----:B--2---:R0:W-:Y:S04]  /*13a0*/  STG.E.128 desc[UR4][R2.64], R4 ;  /* 0x0000000402007986 */ /* 0x0041e8000c101d04 */
[----:B---3--:R0:W-:Y:S06]  /*13b0*/  STG.E.128 desc[UR4][R12.64], R8 ;  /* 0x000000080c007986 */ /* 0x0081ec000c101d04 */
[----:B------:R-:W-:Y:S05]  /*13c0*/  @P0 BRA `(.L_x_5) ;  /* 0xfffffffc00cc0947 */ /* 0x000fea000383ffff */
[----:B------:R-:W-:Y:S05]  /*13d0*/  EXIT ;  /* 0x000000000000794d */ /* 0x000fea0003800000 */
.L_x_6:
[----:B------:R-:W-:-:S00]  /*13e0*/  BRA `(.L_x_6) ;  /* 0xfffffffc00fc7947 */ /* 0x000fc0000383ffff */
[----:B------:R-:W-:-:S00]  /*13f0*/  NOP ;  /* 0x0000000000007918 */ /* 0x000fc00000000000 */
        /* <DEDUP_REMOVED lines=8> */
.L_x_8:


//--------------------- .text._Z7myzswap13swap_params_t --------------------------
	.section	.text._Z7myzswap13swap_params_t,"ax",@progbits
	.align	128
        .global         _Z7myzswap13swap_params_t
        .type           _Z7myzswap13swap_params_t,@function
        .size           _Z7myzswap13swap_params_t,(.L_x_9 - _Z7myzswap13swap_params_t)
        .other          _Z7myzswap13swap_params_t,@"STO_CUDA_ENTRY STV_DEFAULT"
_Z7myzswap13swap_params_t:
.text._Z7myzswap13swap_params_t:
[----:B------:R-:W-:Y:S01]  /*0000*/  LDC R1, c[0x0][0x37c] ;  /* 0x0000df00ff017b82 */ /* 0x000fe20000000800 */
[----:B------:R-:W0:Y:S01]  /*0010*/  S2R R0, SR_TID.X ;  /* 0x0000000000007919 */ /* 0x000e220000002100 */
[----:B------:R-:W0:Y:S01]  /*0020*/  LDCU UR4, c[0x0][0x360] ;  /* 0x00006c00ff0477ac */ /* 0x000e220008000800 */
[----:B------:R-:W0:Y:S01]  /*0030*/  S2R R3, SR_CTAID.X ;  /* 0x0000000000037919 */ /* 0x000e220000002500 */
[----:B------:R-:W1:Y:S01]  /*0040*/  LDCU.64 UR6, c[0x0][0x390] ;  /* 0x00007200ff0677ac */ /* 0x000e620008000a00 */
[----:B------:R-:W2:Y:S02]  /*0050*/  LDCU UR5, c[0x0][0x398] ;  /* 0x00007300ff0577ac */ /* 0x000ea40008000800 */
[----:B--2---:R-:W-:-:S04]  /*0060*/  USHF.L.U32 UR5, UR5, 0x8, URZ ;  /* 0x0000000805057899 */ /* 0x004fc800080006ff */
[----:B------:R-:W-:Y:S01]  /*0070*/  USHF.R.S32.HI UR5, URZ, 0x8, UR5 ;  /* 0x00000008ff057899 */ /* 0x000fe20008011405 */
[----:B0-----:R-:W-:Y:S01]  /*0080*/  IMAD R0, R3, UR4, R0 ;  /* 0x0000000403007c24 */ /* 0x001fe2000f8e0200 */
[----:B-1----:R-:W-:-:S04]  /*0090*/  USHF.L.U32 UR4, UR7, 0x8, URZ ;  /* 0x0000000807047899 */ /* 0x002fc800080006ff */
[C---:B------:R-:W-:Y:S01]  /*00a0*/  ISETP.GE.U32.AND P0, PT, R0.reuse, UR6, PT ;  /* 0x0000000600007c0c */ /* 0x040fe2000bf06070 */
[----:B------:R-:W-:Y:S01]  /*00b0*/  USHF.R.S32.HI UR4, URZ, 0x8, UR4 ;  /* 0x00000008ff047899 */ /* 0x000fe20008011404 */
[----:B------:R-:W-:-:S04]  /*00c0*/  SHF.L.U32 R2, R0, 0x8, RZ ;  /* 0x0000000800027819 */ /* 0x000fc800000006ff */
[----:B------:R-:W-:-:S05]  /*00d0*/  SHF.R.S32.HI R2, RZ, 0x8, R2 ;  /* 0x00000008ff027819 */ /* 0x000fca0000011402 */
[C---:B------:R-:W-:Y:S02]  /*00e0*/  IMAD R7, R2.reuse, UR4, RZ ;  /* 0x0000000402077c24 */ /* 0x040fe4000f8e02ff */
[----:B------:R-:W-:Y:S01]  /*00f0*/  IMAD R9, R2, UR5, RZ ;  /* 0x0000000502097c24 */ /* 0x000fe2000f8e02ff */
[----:B------:R-:W-:Y:S06]  /*0100*/  @P0 EXIT ;  /* 0x000000000000094d */ /* 0x000fec0003800000 */
[----:B------:R-:W0:Y:S01]  /*0110*/  LDC.64 R4, c[0x0][0x388] ;  /* 0x0000e200ff047b82 */ /* 0x000e220000000a00 */
[----:B------:R-:W1:Y:S07]  /*0120*/  LDCU.64 UR4, c[0x0][0x358] ;  /* 0x00006b00ff0477ac */ /* 0x000e6e0008000a00 */
[----:B------:R-:W2:Y:S01]  /*0130*/  LDC.64 R2, c[0x0][0x380] ;  /* 0x0000e000ff027b82 */ /* 0x000ea20000000a00 */
[----:B0-----:R-:W-:-:S05]  /*0140*/  IMAD.WIDE.U32 R4, R9, 0x10, R4 ;  /* 0x0000001009047825 */ /* 0x001fca00078e0004 */
[----:B-1----:R-:W3:Y:S01]  /*0150*/  LDG.E.128 R12, desc[UR4][R4.64] ;  /* 0x00000004040c7981 */ /* 0x002ee2000c1e1d00 */
[----:B--2---:R-:W-:-:S05]  /*0160*/  IMAD.WIDE.U32 R2, R7, 0x10, R2 ;  /* 0x0000001007027825 */ /* 0x004fca00078e0002 */
[----:B------:R-:W2:Y:S04]  /*0170*/  LDG.E.128 R8, desc[UR4][R2.64] ;  /* 0x0000000402087981 */ /* 0x000ea8000c1e1d00 */
[----:B---3--:R-:W-:Y:S04]  /*0180*/  STG.E.128 desc[UR4][R2.64], R12 ;  /* 0x0000000c02007986 */ /* 0x008fe8000c101d04 */
[----:B--2---:R-:W-:Y:S01]  /*0190*/  STG.E.128 desc[UR4][R4.64], R8 ;  /* 0x0000000804007986 */ /* 0x004fe2000c101d04 */
[----:B------:R-:W-:Y:S05]  /*01a0*/  EXIT ;  /* 0x000000000000794d */ /* 0x000fea0003800000 */
.L_x_7:
        /* <DEDUP_REMOVED lines=13> */
.L_x_9:


//--------------------- .nv.shared.reserved.0     --------------------------
	.section	.nv.shared.reserved.0,"aw",@nobits
	.weak		__nv_reservedSMEM_offset_0_alias
	.size		__nv_reservedSMEM_offset_0_alias, 0, 64
	.other		__nv_reservedSMEM_offset_0_alias,@"STO_CUDA_RESERVED_SHARED STV_DEFAULT"
__nv_reservedSMEM_offset_0_alias:
	.zero		0
	.zero		64


//--------------------- .nv.constant0._Z9myzlaswp216zlaswp_params_t2 --------------------------
	.section	.nv.constant0._Z9myzlaswp216zlaswp_params_t2,"a",@progbits
	.sectionflags	@""
	.align	4
.nv.constant0._Z9myzlaswp216zlaswp_params_t2:
	.zero		1048


//--------------------- .nv.constant0._Z7myzswap13swap_params_t --------------------------
	.section	.nv.constant0._Z7myzswap13swap_params_t,"a",@progbits
	.sectionflags	@""
	.align	4
.nv.constant0._Z7myzswap13swap_params_t:
	.zero		928


//--------------------- SYMBOLS --------------------------

	.type		.nv.reservedSmem.offset0,@object
	.size		.nv.reservedSmem.offset0,0x4
